//
// Generated by NVIDIA NVVM Compiler
//
// Compiler Build ID: CL-36424714
// Cuda compilation tools, release 13.0, V13.0.88
// Based on NVVM 20.0.0
//

.version 9.0
.target sm_100
.address_size 64

	// .globl	_Z24kernelSmallComputePixelsv

.visible .entry _Z24kernelSmallComputePixelsv()
{


	bar.sync 	0;
	ret;

}


// ===== COMPILED SASS (sm_100) =====

	.target	sm_100

	.elftype	@"ET_EXEC"


//--------------------- .note.nv.tkinfo           --------------------------
	.section	.note.nv.tkinfo,"",@"SHT_NOTE"
	.sectionflags	@"SHF_NOTE_NV_TKINFO"
	.tkinfo
        /*0018*/ 	.word	0x00000002
        /*0030*/ 	.string	""
        /*0030*/ 	.string	"ptxas"
        /*0030*/ 	.string	"Cuda compilation tools, release 13.0, V13.0.88"
        /*0030*/ 	.string	"Build cuda_13.0.r13.0/compiler.36424714_0"
        /*0030*/ 	.string	"-arch sm_100 -m 64 "



//--------------------- .note.nv.cuinfo           --------------------------
	.section	.note.nv.cuinfo,"",@"SHT_NOTE"
	.sectionflags	@"SHF_NOTE_NV_CUINFO"
        /*0018*/ 	.short	0x0002
        /*001a*/ 	.short	0x0064
        /*001c*/ 	.short	0x0082
	.zero		2


//--------------------- .nv.info                  --------------------------
	.section	.nv.info,"",@"SHT_CUDA_INFO"
	.align	4


	//----- nvinfo : EIATTR_REGCOUNT
	.align		4
        /*0000*/ 	.byte	0x04, 0x2f
        /*0002*/ 	.short	(.L_1 - .L_0)
	.align		4
.L_0:
        /*0004*/ 	.word	index@(_Z24kernelSmallComputePixelsv)
        /*0008*/ 	.word	0x00000004


	//----- nvinfo : EIATTR_FRAME_SIZE
	.align		4
.L_1:
        /*000c*/ 	.byte	0x04, 0x11
        /*000e*/ 	.short	(.L_3 - .L_2)
	.align		4
.L_2:
        /*0010*/ 	.word	index@(_Z24kernelSmallComputePixelsv)
        /*0014*/ 	.word	0x00000000


	//----- nvinfo : EIATTR_MIN_STACK_SIZE
	.align		4
.L_3:
        /*0018*/ 	.byte	0x04, 0x12
        /*001a*/ 	.short	(.L_5 - .L_4)
	.align		4
.L_4:
        /*001c*/ 	.word	index@(_Z24kernelSmallComputePixelsv)
        /*0020*/ 	.word	0x00000000
.L_5:


//--------------------- .nv.compat                --------------------------
	.section	.nv.compat,"",@"SHT_CUDA_COMPAT_INFO"
	.align	4
        /*0000*/ 	.byte	0x02, 0x09, 0x00, 0x00, 0x02, 0x02, 0x01, 0x00, 0x02, 0x05, 0x05, 0x00, 0x03, 0x07, 0x01, 0x01
        /*0010*/ 	.byte	0x02, 0x03, 0x00, 0x00, 0x02, 0x06, 0x01, 0x00, 0x04, 0x0b, 0x08, 0x00, 0x09, 0x00, 0x00, 0x00
        /*0020*/ 	.byte	0x00, 0x00, 0x00, 0x00


//--------------------- .nv.info._Z24kernelSmallComputePixelsv --------------------------
	.section	.nv.info._Z24kernelSmallComputePixelsv,"",@"SHT_CUDA_INFO"
	.sectionflags	@""
	.align	4


	//----- nvinfo : EIATTR_CUDA_API_VERSION
	.align		4
        /*0000*/ 	.byte	0x04, 0x37
        /*0002*/ 	.short	(.L_7 - .L_6)
.L_6:
        /*0004*/ 	.word	0x00000082


	//----- nvinfo : EIATTR_SPARSE_MMA_MASK
	.align		4
.L_7:
        /*0008*/ 	.byte	0x03, 0x50
        /*000a*/ 	.short	0x0000


	//----- nvinfo : EIATTR_MAXREG_COUNT
	.align		4
        /*000c*/ 	.byte	0x03, 0x1b
        /*000e*/ 	.short	0x00ff


	//----- nvinfo : EIATTR_NUM_BARRIERS
	.align		4
        /*0010*/ 	.byte	0x02, 0x4c
        /*0012*/ 	.byte	0x01
	.zero		1


	//----- nvinfo : EIATTR_MERCURY_ISA_VERSION
	.align		4
        /*0014*/ 	.byte	0x03, 0x5f
        /*0016*/ 	.short	0x0101


	//----- nvinfo : EIATTR_VRC_CTA_INIT_COUNT
	.align		4
        /*0018*/ 	.byte	0x02, 0x4a
	.zero		1
	.zero		1


	//----- nvinfo : EIATTR_EXIT_INSTR_OFFSETS
	.align		4
        /*001c*/ 	.byte	0x04, 0x1c
        /*001e*/ 	.short	(.L_9 - .L_8)


	//   ....[0]....
.L_8:
        /*0020*/ 	.word	0x00000020


	//----- nvinfo : EIATTR_SW_WAR
	.align		4
.L_9:
        /*0024*/ 	.byte	0x04, 0x36
        /*0026*/ 	.short	(.L_11 - .L_10)
.L_10:
        /*0028*/ 	.word	0x00000008
.L_11:


//--------------------- .nv.callgraph             --------------------------
	.section	.nv.callgraph,"",@"SHT_CUDA_CALLGRAPH"
	.align	4
	.sectionentsize	8
	.align		4
        /*0000*/ 	.word	0x00000000
	.align		4
        /*0004*/ 	.word	0xffffffff
	.align		4
        /*0008*/ 	.word	0x00000000
	.align		4
        /*000c*/ 	.word	0xfffffffe
	.align		4
        /*0010*/ 	.word	0x00000000
	.align		4
        /*0014*/ 	.word	0xfffffffd
	.align		4
        /*0018*/ 	.word	0x00000000
	.align		4
        /*001c*/ 	.word	0xfffffffc


//--------------------- .text._Z24kernelSmallComputePixelsv --------------------------
	.section	.text._Z24kernelSmallComputePixelsv,"ax",@progbits
	.align	128
        .global         _Z24kernelSmallComputePixelsv
        .type           _Z24kernelSmallComputePixelsv,@function
        .size           _Z24kernelSmallComputePixelsv,(.L_x_1 - _Z24kernelSmallComputePixelsv)
        .other          _Z24kernelSmallComputePixelsv,@"STO_CUDA_ENTRY STV_DEFAULT"
_Z24kernelSmallComputePixelsv:
.text._Z24kernelSmallComputePixelsv:
[----:B------:R-:W-:Y:S08]  /*0000*/  LDC R1, c[0x0][0x37c] ;  /* 0x0000df00ff017b82 */ /* 0x000ff00000000800 */
[----:B------:R-:W-:Y:S06]  /*0010*/  BAR.SYNC.DEFER_BLOCKING 0x0 ;  /* 0x0000000000007b1d */ /* 0x000fec0000010000 */
[----:B------:R-:W-:Y:S05]  /*0020*/  EXIT ;  /* 0x000000000000794d */ /* 0x000fea0003800000 */
.L_x_0:
[----:B------:R-:W-:-:S00]  /*0030*/  BRA `(.L_x_0) ;  /* 0xfffffffc00fc7947 */ /* 0x000fc0000383ffff */
[----:B------:R-:W-:-:S00]  /*0040*/  NOP ;  /* 0x0000000000007918 */ /* 0x000fc00000000000 */
        /* <DEDUP_REMOVED lines=11> */
.L_x_1:


//--------------------- .nv.shared.reserved.0     --------------------------
	.section	.nv.shared.reserved.0,"aw",@nobits
	.weak		__nv_reservedSMEM_offset_0_alias
	.size		__nv_reservedSMEM_offset_0_alias, 0, 64
	.other		__nv_reservedSMEM_offset_0_alias,@"STO_CUDA_RESERVED_SHARED STV_DEFAULT"
__nv_reservedSMEM_offset_0_alias:
	.zero		0
	.zero		64


//--------------------- .nv.constant0._Z24kernelSmallComputePixelsv --------------------------
	.section	.nv.constant0._Z24kernelSmallComputePixelsv,"a",@progbits
	.sectionflags	@""
	.align	4
.nv.constant0._Z24kernelSmallComputePixelsv:
	.zero		896


//--------------------- SYMBOLS --------------------------

	.type		.nv.reservedSmem.offset0,@object
	.size		.nv.reservedSmem.offset0,0x4
